	.headerflags	@"EF_CUDA_TEXMODE_UNIFIED EF_CUDA_64BIT_ADDRESS EF_CUDA_ACCELERATORS EF_CUDA_SM90 EF_CUDA_VIRTUAL_SM(EF_CUDA_SM90)"
	.elftype	@"ET_EXEC"


//--------------------- .nv.info                  --------------------------
	.section	.nv.info,"",@"SHT_CUDA_INFO"
	.align	4


	//----- nvinfo : EIATTR_REGCOUNT
	.align		4
        /*0000*/ 	.byte	0x04, 0x2f
        /*0002*/ 	.short	(.L_3 - .L_2)
	.align		4
.L_2:
        /*0004*/ 	.word	index@(triton_poi_fused__native_batch_norm_legit_no_training_add_relu_15)
        /*0008*/ 	.word	0x00000028


	//----- nvinfo : EIATTR_MIN_STACK_SIZE
	.align		4
.L_3:
        /*000c*/ 	.byte	0x04, 0x12
        /*000e*/ 	.short	(.L_5 - .L_4)
	.align		4
.L_4:
        /*0010*/ 	.word	index@(triton_poi_fused__native_batch_norm_legit_no_training_add_relu_15)
        /*0014*/ 	.word	0x00000000


	//----- nvinfo : EIATTR_FRAME_SIZE
	.align		4
.L_5:
        /*0018*/ 	.byte	0x04, 0x11
        /*001a*/ 	.short	(.L_7 - .L_6)
	.align		4
.L_6:
        /*001c*/ 	.word	index@(triton_poi_fused__native_batch_norm_legit_no_training_add_relu_15)
        /*0020*/ 	.word	0x00000000


	//----- nvinfo : EIATTR_MIN_STACK_SIZE
	.align		4
.L_7:
        /*0024*/ 	.byte	0x04, 0x12
        /*0026*/ 	.short	(.L_9 - .L_8)
	.align		4
.L_8:
        /*0028*/ 	.word	index@(triton_poi_fused__native_batch_norm_legit_no_training_add_relu_15)
        /*002c*/ 	.word	0x00000000
.L_9:


//--------------------- .nv.info.triton_poi_fused__native_batch_norm_legit_no_training_add_relu_15 --------------------------
	.section	.nv.info.triton_poi_fused__native_batch_norm_legit_no_training_add_relu_15,"",@"SHT_CUDA_INFO"
	.sectionflags	@""
	.align	4


	//----- nvinfo : EIATTR_CUDA_API_VERSION
	.align		4
        /*0000*/ 	.byte	0x04, 0x37
        /*0002*/ 	.short	(.L_11 - .L_10)
.L_10:
        /*0004*/ 	.word	0x0000007c


	//----- nvinfo : EIATTR_KPARAM_INFO
	.align		4
.L_11:
        /*0008*/ 	.byte	0x04, 0x17
        /*000a*/ 	.short	(.L_13 - .L_12)
.L_12:
        /*000c*/ 	.word	0x00000000
        /*0010*/ 	.short	0x0008
        /*0012*/ 	.short	0x003c
        /*0014*/ 	.byte	0x00, 0xf0, 0x11, 0x00


	//----- nvinfo : EIATTR_KPARAM_INFO
	.align		4
.L_13:
        /*0018*/ 	.byte	0x04, 0x17
        /*001a*/ 	.short	(.L_15 - .L_14)
.L_14:
        /*001c*/ 	.word	0x00000000
        /*0020*/ 	.short	0x0007
        /*0022*/ 	.short	0x0038
        /*0024*/ 	.byte	0x00, 0xf0, 0x11, 0x00


	//----- nvinfo : EIATTR_KPARAM_INFO
	.align		4
.L_15:
        /*0028*/ 	.byte	0x04, 0x17
        /*002a*/ 	.short	(.L_17 - .L_16)
.L_16:
        /*002c*/ 	.word	0x00000000
        /*0030*/ 	.short	0x0006
        /*0032*/ 	.short	0x0030
        /*0034*/ 	.byte	0x00, 0xf4, 0x21, 0x00


	//----- nvinfo : EIATTR_KPARAM_INFO
	.align		4
.L_17:
        /*0038*/ 	.byte	0x04, 0x17
        /*003a*/ 	.short	(.L_19 - .L_18)
.L_18:
        /*003c*/ 	.word	0x00000000
        /*0040*/ 	.short	0x0005
        /*0042*/ 	.short	0x0028
        /*0044*/ 	.byte	0x00, 0xf4, 0x21, 0x00


	//----- nvinfo : EIATTR_KPARAM_INFO
	.align		4
.L_19:
        /*0048*/ 	.byte	0x04, 0x17
        /*004a*/ 	.short	(.L_21 - .L_20)
.L_20:
        /*004c*/ 	.word	0x00000000
        /*0050*/ 	.short	0x0004
        /*0052*/ 	.short	0x0020
        /*0054*/ 	.byte	0x00, 0xf4, 0x21, 0x00


	//----- nvinfo : EIATTR_KPARAM_INFO
	.align		4
.L_21:
        /*0058*/ 	.byte	0x04, 0x17
        /*005a*/ 	.short	(.L_23 - .L_22)
.L_22:
        /*005c*/ 	.word	0x00000000
        /*0060*/ 	.short	0x0003
        /*0062*/ 	.short	0x0018
        /*0064*/ 	.byte	0x00, 0xf4, 0x21, 0x00


	//----- nvinfo : EIATTR_KPARAM_INFO
	.align		4
.L_23:
        /*0068*/ 	.byte	0x04, 0x17
        /*006a*/ 	.short	(.L_25 - .L_24)
.L_24:
        /*006c*/ 	.word	0x00000000
        /*0070*/ 	.short	0x0002
        /*0072*/ 	.short	0x0010
        /*0074*/ 	.byte	0x00, 0xf4, 0x21, 0x00


	//----- nvinfo : EIATTR_KPARAM_INFO
	.align		4
.L_25:
        /*0078*/ 	.byte	0x04, 0x17
        /*007a*/ 	.short	(.L_27 - .L_26)
.L_26:
        /*007c*/ 	.word	0x00000000
        /*0080*/ 	.short	0x0001
        /*0082*/ 	.short	0x0008
        /*0084*/ 	.byte	0x00, 0xf4, 0x21, 0x00


	//----- nvinfo : EIATTR_KPARAM_INFO
	.align		4
.L_27:
        /*0088*/ 	.byte	0x04, 0x17
        /*008a*/ 	.short	(.L_29 - .L_28)
.L_28:
        /*008c*/ 	.word	0x00000000
        /*0090*/ 	.short	0x0000
        /*0092*/ 	.short	0x0000
        /*0094*/ 	.byte	0x00, 0xf4, 0x21, 0x00


	//----- nvinfo : EIATTR_SPARSE_MMA_MASK
	.align		4
.L_29:
        /*0098*/ 	.byte	0x03, 0x50
        /*009a*/ 	.short	0x0000


	//----- nvinfo : EIATTR_MAXREG_COUNT
	.align		4
        /*009c*/ 	.byte	0x03, 0x1b
        /*009e*/ 	.short	0x00ff


	//----- nvinfo : EIATTR_EXIT_INSTR_OFFSETS
	.align		4
        /*00a0*/ 	.byte	0x04, 0x1c
        /*00a2*/ 	.short	(.L_31 - .L_30)


	//   ....[0]....
.L_30:
        /*00a4*/ 	.word	0x00001310


	//   ....[1]....
        /*00a8*/ 	.word	0x00001360


	//----- nvinfo : EIATTR_REQNTID
	.align		4
.L_31:
        /*00ac*/ 	.byte	0x04, 0x10
        /*00ae*/ 	.short	(.L_33 - .L_32)
.L_32:
        /*00b0*/ 	.word	0x00000100
        /*00b4*/ 	.word	0x00000001
        /*00b8*/ 	.word	0x00000001


	//----- nvinfo : EIATTR_CBANK_PARAM_SIZE
	.align		4
.L_33:
        /*00bc*/ 	.byte	0x03, 0x19
        /*00be*/ 	.short	0x0040


	//----- nvinfo : EIATTR_PARAM_CBANK
	.align		4
        /*00c0*/ 	.byte	0x04, 0x0a
        /*00c2*/ 	.short	(.L_35 - .L_34)
	.align		4
.L_34:
        /*00c4*/ 	.word	index@(.nv.constant0.triton_poi_fused__native_batch_norm_legit_no_training_add_relu_15)
        /*00c8*/ 	.short	0x0210
        /*00ca*/ 	.short	0x0040


	//----- nvinfo : EIATTR_SW_WAR
	.align		4
.L_35:
        /*00cc*/ 	.byte	0x04, 0x36
        /*00ce*/ 	.short	(.L_37 - .L_36)
.L_36:
        /*00d0*/ 	.word	0x00000008
.L_37:


//--------------------- .nv.callgraph             --------------------------
	.section	.nv.callgraph,"",@"SHT_CUDA_CALLGRAPH"
	.align	4
	.sectionentsize	8
	.align		4
        /*0000*/ 	.word	0x00000000
	.align		4
        /*0004*/ 	.word	0xffffffff
	.align		4
        /*0008*/ 	.word	0x00000000
	.align		4
        /*000c*/ 	.word	0xfffffffe
	.align		4
        /*0010*/ 	.word	0x00000000
	.align		4
        /*0014*/ 	.word	0xfffffffd
	.align		4
        /*0018*/ 	.word	0x00000000
	.align		4
        /*001c*/ 	.word	0xfffffffc


//--------------------- .nv.constant4             --------------------------
	.section	.nv.constant4,"a",@progbits
	.align	8
	.align		8
.nv.constant4:
        /*0000*/ 	.dword	_$_str
	.align		8
        /*0008*/ 	.dword	_$_str_$_2


//--------------------- .text.triton_poi_fused__native_batch_norm_legit_no_training_add_relu_15 --------------------------
	.section	.text.triton_poi_fused__native_batch_norm_legit_no_training_add_relu_15,"ax",@progbits
	.sectionflags	@"SHF_BARRIERS=1"
	.align	128
        .global         triton_poi_fused__native_batch_norm_legit_no_training_add_relu_15
        .type           triton_poi_fused__native_batch_norm_legit_no_training_add_relu_15,@function
        .size           triton_poi_fused__native_batch_norm_legit_no_training_add_relu_15,(.L_x_1 - triton_poi_fused__native_batch_norm_legit_no_training_add_relu_15)
        .other          triton_poi_fused__native_batch_norm_legit_no_training_add_relu_15,@"STO_CUDA_ENTRY STV_DEFAULT"
triton_poi_fused__native_batch_norm_legit_no_training_add_relu_15:
.text.triton_poi_fused__native_batch_norm_legit_no_training_add_relu_15:
[----:B------:R-:W0:Y:S01]  /*0000*/  LDC R1, c[0x0][0x28] ;  /* 0x00000a00ff017b82 */ /* 0x000e220000000800 */
[----:B------:R-:W1:Y:S07]  /*0010*/  S2R R36, SR_CTAID.X ;  /* 0x0000000000247919 */ /* 0x000e6e0000002500 */
[----:B------:R-:W2:Y:S01]  /*0020*/  LDC.64 R8, c[0x0][0x220] ;  /* 0x00008800ff087b82 */ /* 0x000ea20000000a00 */
[----:B------:R-:W-:Y:S02]  /*0030*/  CS2R R4, SRZ ;  /* 0x0000000000047805 */ /* 0x000fe4000001ff00 */
[----:B------:R-:W-:Y:S01]  /*0040*/  CS2R R6, SRZ ;  /* 0x0000000000067805 */ /* 0x000fe2000001ff00 */
[----:B------:R-:W3:Y:S01]  /*0050*/  S2R R11, SR_TID.X ;  /* 0x00000000000b7919 */ /* 0x000ee20000002100 */
[----:B------:R-:W-:Y:S01]  /*0060*/  ULDC.64 UR6, c[0x0][0x208] ;  /* 0x0000820000067ab9 */ /* 0x000fe20000000a00 */
[----:B------:R-:W4:Y:S01]  /*0070*/  S2R R35, SR_CTAID.Y ;  /* 0x0000000000237919 */ /* 0x000f220000002600 */
[----:B------:R-:W-:Y:S01]  /*0080*/  IMAD.MOV.U32 R3, RZ, RZ, 0x3e800000 ;  /* 0x3e800000ff037424 */ /* 0x000fe200078e00ff */
[----:B------:R-:W5:Y:S08]  /*0090*/  LDC.64 R20, c[0x0][0x210] ;  /* 0x00008400ff147b82 */ /* 0x000f700000000a00 */
[----:B------:R-:W5:Y:S01]  /*00a0*/  LDC.64 R28, c[0x0][0x218] ;  /* 0x00008600ff1c7b82 */ /* 0x000f620000000a00 */
[----:B-1----:R-:W-:-:S02]  /*00b0*/  IMAD.SHL.U32 R36, R36, 0x40, RZ ;  /* 0x0000004024247824 */ /* 0x002fc400078e00ff */
[----:B---3--:R-:W-:-:S05]  /*00c0*/  IMAD.SHL.U32 R37, R11, 0x4, RZ ;  /* 0x000000040b257824 */ /* 0x008fca00078e00ff */
[----:B------:R-:W-:-:S04]  /*00d0*/  LOP3.LUT R2, R36, 0x3c, R37, 0xf8, !PT ;  /* 0x0000003c24027812 */ /* 0x000fc800078ef825 */
[C---:B------:R-:W-:Y:S01]  /*00e0*/  ISETP.GE.AND P3, PT, R2.reuse, 0x200, PT ;  /* 0x000002000200780c */ /* 0x040fe20003f66270 */
[----:B--2---:R-:W-:-:S12]  /*00f0*/  IMAD.WIDE R8, R2, 0x4, R8 ;  /* 0x0000000402087825 */ /* 0x004fd800078e0208 */
[----:B------:R1:W2:Y:S01]  /*0100*/  @!P3 LDG.E.EL.128 R4, desc[UR6][R8.64] ;  /* 0x000000060804b981 */ /* 0x0002a2000c2e1d00 */
[----:B------:R-:W-:Y:S01]  /*0110*/  SHF.R.U32.HI R34, RZ, 0x4, R11 ;  /* 0x00000004ff227819 */ /* 0x000fe2000001160b */
[----:B----4-:R-:W-:Y:S01]  /*0120*/  IMAD.SHL.U32 R35, R35, 0x40, RZ ;  /* 0x0000004023237824 */ /* 0x010fe200078e00ff */
[----:B------:R-:W-:Y:S02]  /*0130*/  CS2R R12, SRZ ;  /* 0x00000000000c7805 */ /* 0x000fe4000001ff00 */
[----:B------:R-:W-:Y:S02]  /*0140*/  CS2R R14, SRZ ;  /* 0x00000000000e7805 */ /* 0x000fe4000001ff00 */
[----:B------:R-:W-:-:S04]  /*0150*/  SGXT.U32 R34, R34, 0x4 ;  /* 0x000000042222781a */ /* 0x000fc80000000000 */
[----:B------:R-:W-:Y:S02]  /*0160*/  LOP3.LUT R23, R35, R34, RZ, 0xfc, !PT ;  /* 0x0000002223177212 */ /* 0x000fe400078efcff */
[----:B-1----:R-:W-:Y:S02]  /*0170*/  LOP3.LUT R9, R35, 0x10, R34, 0xfe, !PT ;  /* 0x0000001023097812 */ /* 0x002fe400078efe22 */
[C---:B------:R-:W-:Y:S01]  /*0180*/  ISETP.LT.AND P2, PT, R23.reuse, 0x100, !P3 ;  /* 0x000001001700780c */ /* 0x040fe20005f41270 */
[----:B------:R-:W-:Y:S01]  /*0190*/  IMAD R23, R23, 0x200, R2 ;  /* 0x0000020017177824 */ /* 0x000fe200078e0202 */
[----:B------:R-:W-:Y:S02]  /*01a0*/  LOP3.LUT R19, R35, 0x20, R34, 0xfe, !PT ;  /* 0x0000002023137812 */ /* 0x000fe400078efe22 */
[C---:B------:R-:W-:Y:S02]  /*01b0*/  ISETP.LT.AND P1, PT, R9.reuse, 0x100, !P3 ;  /* 0x000001000900780c */ /* 0x040fe40005f21270 */
[----:B------:R-:W-:Y:S01]  /*01c0*/  LEA R22, R9, R2, 0x9 ;  /* 0x0000000209167211 */ /* 0x000fe200078e48ff */
[----:B-----5:R-:W-:-:S04]  /*01d0*/  IMAD.WIDE R8, R23, 0x4, R20 ;  /* 0x0000000417087825 */ /* 0x020fc800078e0214 */
[----:B------:R-:W-:Y:S02]  /*01e0*/  IMAD R26, R19, 0x200, R2 ;  /* 0x00000200131a7824 */ /* 0x000fe400078e0202 */
[----:B0-----:R-:W-:-:S04]  /*01f0*/  IMAD.WIDE R28, R2, 0x4, R28 ;  /* 0x00000004021c7825 */ /* 0x001fc800078e021c */
[----:B--2---:R-:W-:Y:S01]  /*0200*/  FADD R10, R4, 9.9999997473787516356e-06 ;  /* 0x3727c5ac040a7421 */ /* 0x004fe20000000000 */
[----:B------:R-:W-:Y:S01]  /*0210*/  FADD R0, R5, 9.9999997473787516356e-06 ;  /* 0x3727c5ac05007421 */ /* 0x000fe20000000000 */
[----:B------:R-:W-:Y:S01]  /*0220*/  FADD R27, R6, 9.9999997473787516356e-06 ;  /* 0x3727c5ac061b7421 */ /* 0x000fe20000000000 */
[----:B------:R-:W-:Y:S01]  /*0230*/  FADD R30, R7, 9.9999997473787516356e-06 ;  /* 0x3727c5ac071e7421 */ /* 0x000fe20000000000 */
[----:B------:R-:W-:Y:S02]  /*0240*/  CS2R R4, SRZ ;  /* 0x0000000000047805 */ /* 0x000fe4000001ff00 */
[----:B------:R-:W-:Y:S01]  /*0250*/  CS2R R6, SRZ ;  /* 0x0000000000067805 */ /* 0x000fe2000001ff00 */
[----:B------:R-:W0:Y:S05]  /*0260*/  MUFU.SQRT R10, R10 ;  /* 0x0000000a000a7308 */ /* 0x000e2a0000002000 */
[----:B------:R1:W2:Y:S03]  /*0270*/  @P2 LDG.E.EL.128 R4, desc[UR6][R8.64] ;  /* 0x0000000608042981 */ /* 0x0002a6000c2e1d00 */
[----:B------:R-:W3:Y:S01]  /*0280*/  MUFU.SQRT R0, R0 ;  /* 0x0000000000007308 */ /* 0x000ee20000002000 */
[----:B0-----:R-:W-:-:S07]  /*0290*/  FSETP.GT.AND P0, PT, R10, 8.50705917302346158658e+37, PT ;  /* 0x7e8000000a00780b */ /* 0x001fce0003f04000 */
[----:B------:R-:W0:Y:S01]  /*02a0*/  MUFU.SQRT R27, R27 ;  /* 0x0000001b001b7308 */ /* 0x000e220000002000 */
[----:B------:R-:W-:Y:S02]  /*02b0*/  FSETP.GEU.AND P6, PT, R10, 1.175494350822287508e-38, PT ;  /* 0x008000000a00780b */ /* 0x000fe40003fce000 */
[----:B------:R-:W-:Y:S02]  /*02c0*/  FSEL R16, R3, 1, P0 ;  /* 0x3f80000003107808 */ /* 0x000fe40000000000 */
[----:B---3--:R-:W-:-:S03]  /*02d0*/  FSETP.GT.AND P5, PT, R0, 8.50705917302346158658e+37, PT ;  /* 0x7e8000000000780b */ /* 0x008fc60003fa4000 */
[----:B------:R-:W3:Y:S01]  /*02e0*/  MUFU.SQRT R30, R30 ;  /* 0x0000001e001e7308 */ /* 0x000ee20000002000 */
[----:B------:R-:W-:Y:S01]  /*02f0*/  FSETP.GEU.AND P4, PT, R0, 1.175494350822287508e-38, PT ;  /* 0x008000000000780b */ /* 0x000fe20003f8e000 */
[----:B------:R-:W-:-:S04]  /*0300*/  @P0 FMUL R10, R10, 0.25 ;  /* 0x3e8000000a0a0820 */ /* 0x000fc80000400000 */
[----:B------:R-:W-:Y:S01]  /*0310*/  @!P6 FMUL R16, R16, 16777216 ;  /* 0x4b8000001010e820 */ /* 0x000fe20000400000 */
[----:B------:R-:W-:Y:S01]  /*0320*/  @!P6 FMUL R10, R10, 16777216 ;  /* 0x4b8000000a0ae820 */ /* 0x000fe20000400000 */
[----:B0-----:R-:W-:Y:S02]  /*0330*/  FSETP.GT.AND P6, PT, R27, 8.50705917302346158658e+37, PT ;  /* 0x7e8000001b00780b */ /* 0x001fe40003fc4000 */
[----:B------:R-:W-:Y:S01]  /*0340*/  FSEL R31, R3, 1, P5 ;  /* 0x3f800000031f7808 */ /* 0x000fe20002800000 */
[----:B------:R-:W-:Y:S01]  /*0350*/  @P5 FMUL R0, R0, 0.25 ;  /* 0x3e80000000005820 */ /* 0x000fe20000400000 */
[----:B------:R0:W4:Y:S01]  /*0360*/  MUFU.RCP R25, R10 ;  /* 0x0000000a00197308 */ /* 0x0001220000001000 */
[----:B---3--:R-:W-:Y:S02]  /*0370*/  FSETP.GT.AND P5, PT, R30, 8.50705917302346158658e+37, PT ;  /* 0x7e8000001e00780b */ /* 0x008fe40003fa4000 */
[----:B------:R-:W-:Y:S01]  /*0380*/  @!P4 FMUL R0, R0, 16777216 ;  /* 0x4b8000000000c820 */ /* 0x000fe20000400000 */
[----:B------:R-:W-:Y:S01]  /*0390*/  @!P4 FMUL R31, R31, 16777216 ;  /* 0x4b8000001f1fc820 */ /* 0x000fe20000400000 */
[----:B------:R-:W-:-:S02]  /*03a0*/  FSETP.GEU.AND P4, PT, R27, 1.175494350822287508e-38, PT ;  /* 0x008000001b00780b */ /* 0x000fc40003f8e000 */
[----:B------:R-:W-:Y:S02]  /*03b0*/  FSEL R24, R3, 1, P6 ;  /* 0x3f80000003187808 */ /* 0x000fe40003000000 */
[----:B------:R-:W-:Y:S01]  /*03c0*/  @P6 FMUL R27, R27, 0.25 ;  /* 0x3e8000001b1b6820 */ /* 0x000fe20000400000 */
[----:B------:R-:W-:Y:S01]  /*03d0*/  FSETP.GEU.AND P6, PT, R30, 1.175494350822287508e-38, PT ;  /* 0x008000001e00780b */ /* 0x000fe20003fce000 */
[----:B------:R-:W3:Y:S01]  /*03e0*/  MUFU.RCP R0, R0 ;  /* 0x0000000000007308 */ /* 0x000ee20000001000 */
[----:B------:R-:W-:Y:S01]  /*03f0*/  ISETP.LT.AND P0, PT, R19, 0x100, !P3 ;  /* 0x000001001300780c */ /* 0x000fe20005f01270 */
[----:B0-----:R-:W-:-:S04]  /*0400*/  IMAD.WIDE R10, R22, 0x4, R20 ;  /* 0x00000004160a7825 */ /* 0x001fc800078e0214 */
[----:B------:R-:W-:Y:S01]  /*0410*/  @P5 FMUL R30, R30, 0.25 ;  /* 0x3e8000001e1e5820 */ /* 0x000fe20000400000 */
[----:B----4-:R-:W-:Y:S01]  /*0420*/  FMUL R25, R25, R16 ;  /* 0x0000001019197220 */ /* 0x010fe20000400000 */
[----:B------:R-:W-:Y:S01]  /*0430*/  CS2R R18, SRZ ;  /* 0x0000000000127805 */ /* 0x000fe2000001ff00 */
[----:B-1----:R-:W-:Y:S01]  /*0440*/  IMAD.WIDE R8, R26, 0x4, R20 ;  /* 0x000000041a087825 */ /* 0x002fe200078e0214 */
[----:B------:R0:W4:Y:S03]  /*0450*/  @P1 LDG.E.EL.128 R12, desc[UR6][R10.64] ;  /* 0x000000060a0c1981 */ /* 0x000126000c2e1d00 */
[----:B------:R-:W-:Y:S01]  /*0460*/  @!P6 FMUL R30, R30, 16777216 ;  /* 0x4b8000001e1ee820 */ /* 0x000fe20000400000 */
[----:B------:R-:W-:Y:S01]  /*0470*/  CS2R R16, SRZ ;  /* 0x0000000000107805 */ /* 0x000fe2000001ff00 */
[----:B---3--:R-:W-:-:S04]  /*0480*/  FMUL R0, R0, R31 ;  /* 0x0000001f00007220 */ /* 0x008fc80000400000 */
[----:B------:R-:W1:Y:S01]  /*0490*/  MUFU.RCP R30, R30 ;  /* 0x0000001e001e7308 */ /* 0x000e620000001000 */
[----:B------:R-:W-:Y:S01]  /*04a0*/  FSEL R31, R3, 1, P5 ;  /* 0x3f800000031f7808 */ /* 0x000fe20002800000 */
[----:B------:R3:W5:Y:S01]  /*04b0*/  @P0 LDG.E.EL.128 R16, desc[UR6][R8.64] ;  /* 0x0000000608100981 */ /* 0x000762000c2e1d00 */
[----:B------:R-:W-:Y:S01]  /*04c0*/  LOP3.LUT R3, R35, 0x30, R34, 0xfe, !PT ;  /* 0x0000003023037812 */ /* 0x000fe200078efe22 */
[----:B------:R-:W-:Y:S01]  /*04d0*/  @!P4 FMUL R27, R27, 16777216 ;  /* 0x4b8000001b1bc820 */ /* 0x000fe20000400000 */
[----:B------:R-:W-:Y:S01]  /*04e0*/  @!P4 FMUL R24, R24, 16777216 ;  /* 0x4b8000001818c820 */ /* 0x000fe20000400000 */
[----:B0-----:R-:W-:Y:S02]  /*04f0*/  CS2R R10, SRZ ;  /* 0x00000000000a7805 */ /* 0x001fe4000001ff00 */
[----:B------:R-:W-:Y:S01]  /*0500*/  ISETP.LT.AND P4, PT, R3, 0x100, !P3 ;  /* 0x000001000300780c */ /* 0x000fe20005f81270 */
[----:B------:R-:W-:Y:S01]  /*0510*/  @!P6 FMUL R31, R31, 16777216 ;  /* 0x4b8000001f1fe820 */ /* 0x000fe20000400000 */
[----:B---3--:R-:W-:Y:S01]  /*0520*/  CS2R R8, SRZ ;  /* 0x0000000000087805 */ /* 0x008fe2000001ff00 */
[----:B------:R-:W-:-:S02]  /*0530*/  IMAD R32, R3, 0x200, R2 ;  /* 0x0000020003207824 */ /* 0x000fc400078e0202 */
[----:B-1----:R-:W-:Y:S01]  /*0540*/  FMUL R3, R30, R31 ;  /* 0x0000001f1e037220 */ /* 0x002fe20000400000 */
[----:B------:R-:W-:Y:S02]  /*0550*/  CS2R R30, SRZ ;  /* 0x00000000001e7805 */ /* 0x000fe4000001ff00 */
[----:B------:R0:W2:Y:S01]  /*0560*/  @!P3 LDG.E.EL.128 R8, desc[UR6][R28.64] ;  /* 0x000000061c08b981 */ /* 0x0000a2000c2e1d00 */
[----:B------:R-:W-:Y:S01]  /*0570*/  IMAD.WIDE R20, R32, 0x4, R20 ;  /* 0x0000000420147825 */ /* 0x000fe200078e0214 */
[----:B0-----:R-:W-:-:S06]  /*0580*/  CS2R R28, SRZ ;  /* 0x00000000001c7805 */ /* 0x001fcc000001ff00 */
[----:B------:R5:W3:Y:S01]  /*0590*/  @P4 LDG.E.EL.128 R28, desc[UR6][R20.64] ;  /* 0x00000006141c4981 */ /* 0x000ae2000c2e1d00 */
[----:B------:R-:W0:Y:S02]  /*05a0*/  MUFU.RCP R27, R27 ;  /* 0x0000001b001b7308 */ /* 0x000e240000001000 */
[----:B0-----:R-:W-:Y:S01]  /*05b0*/  FMUL R24, R27, R24 ;  /* 0x000000181b187220 */ /* 0x001fe20000400000 */
[C---:B--2---:R-:W-:Y:S01]  /*05c0*/  FADD R7, -R11.reuse, R7 ;  /* 0x000000070b077221 */ /* 0x044fe20000000100 */
[C---:B----4-:R-:W-:Y:S01]  /*05d0*/  FADD R15, -R11.reuse, R15 ;  /* 0x0000000f0b0f7221 */ /* 0x050fe20000000100 */
[----:B-----5:R-:W-:Y:S01]  /*05e0*/  FADD R20, -R11, R19 ;  /* 0x000000130b147221 */ /* 0x020fe20000000100 */
[C---:B------:R-:W-:Y:S01]  /*05f0*/  FADD R13, -R9.reuse, R13 ;  /* 0x0000000d090d7221 */ /* 0x040fe20000000100 */
[----:B------:R-:W-:Y:S01]  /*0600*/  FADD R12, -R8, R12 ;  /* 0x0000000c080c7221 */ /* 0x000fe20000000100 */
[C---:B------:R-:W-:Y:S01]  /*0610*/  FADD R6, -R10.reuse, R6 ;  /* 0x000000060a067221 */ /* 0x040fe20000000100 */
[C---:B------:R-:W-:Y:S01]  /*0620*/  FADD R14, -R10.reuse, R14 ;  /* 0x0000000e0a0e7221 */ /* 0x040fe20000000100 */
[----:B------:R-:W-:Y:S01]  /*0630*/  FADD R21, -R9, R17 ;  /* 0x0000001109157221 */ /* 0x000fe20000000100 */
[----:B---3--:R-:W-:Y:S01]  /*0640*/  FADD R31, -R11, R31 ;  /* 0x0000001f0b1f7221 */ /* 0x008fe20000000100 */
[----:B------:R-:W-:-:S02]  /*0650*/  FADD R11, -R10, R18 ;  /* 0x000000120a0b7221 */ /* 0x000fc40000000100 */
[----:B------:R-:W0:Y:S01]  /*0660*/  LDC.64 R18, c[0x0][0x228] ;  /* 0x00008a00ff127b82 */ /* 0x000e220000000a00 */
[----:B------:R-:W-:Y:S01]  /*0670*/  FADD R30, -R10, R30 ;  /* 0x0000001e0a1e7221 */ /* 0x000fe20000000100 */
[C---:B------:R-:W-:Y:S01]  /*0680*/  FADD R10, -R9.reuse, R5 ;  /* 0x00000005090a7221 */ /* 0x040fe20000000100 */
[----:B------:R-:W-:Y:S01]  /*0690*/  FADD R29, -R9, R29 ;  /* 0x0000001d091d7221 */ /* 0x000fe20000000100 */
[----:B------:R-:W-:Y:S01]  /*06a0*/  FMUL R27, R25, R12 ;  /* 0x0000000c191b7220 */ /* 0x000fe20000400000 */
[----:B------:R-:W-:-:S03]  /*06b0*/  FMUL R9, R0, R13 ;  /* 0x0000000d00097220 */ /* 0x000fc60000400000 */
[----:B------:R-:W1:Y:S01]  /*06c0*/  LDC.64 R12, c[0x0][0x230] ;  /* 0x00008c00ff0c7b82 */ /* 0x000e620000000a00 */
[C---:B------:R-:W-:Y:S01]  /*06d0*/  FADD R4, -R8.reuse, R4 ;  /* 0x0000000408047221 */ /* 0x040fe20000000100 */
[C---:B------:R-:W-:Y:S01]  /*06e0*/  FADD R16, -R8.reuse, R16 ;  /* 0x0000001008107221 */ /* 0x040fe20000000100 */
[----:B------:R-:W-:Y:S02]  /*06f0*/  FADD R8, -R8, R28 ;  /* 0x0000001c08087221 */ /* 0x000fe40000000100 */
[C---:B------:R-:W-:Y:S01]  /*0700*/  FMUL R33, R25.reuse, R4 ;  /* 0x0000000419217220 */ /* 0x040fe20000400000 */
[C---:B------:R-:W-:Y:S01]  /*0710*/  FMUL R28, R25.reuse, R16 ;  /* 0x00000010191c7220 */ /* 0x040fe20000400000 */
[----:B------:R-:W-:Y:S01]  /*0720*/  CS2R R16, SRZ ;  /* 0x0000000000107805 */ /* 0x000fe2000001ff00 */
[----:B------:R-:W-:Y:S01]  /*0730*/  FMUL R25, R25, R8 ;  /* 0x0000000819197220 */ /* 0x000fe20000400000 */
[----:B------:R-:W-:Y:S01]  /*0740*/  FMUL R8, R0, R10 ;  /* 0x0000000a00087220 */ /* 0x000fe20000400000 */
[----:B------:R-:W-:Y:S01]  /*0750*/  FMUL R10, R24, R6 ;  /* 0x00000006180a7220 */ /* 0x000fe20000400000 */
[----:B0-----:R-:W-:Y:S01]  /*0760*/  IMAD.WIDE R4, R2, 0x4, R18 ;  /* 0x0000000402047825 */ /* 0x001fe200078e0212 */
[----:B------:R-:W-:-:S03]  /*0770*/  CS2R R18, SRZ ;  /* 0x0000000000127805 */ /* 0x000fc6000001ff00 */
[C---:B------:R-:W-:Y:S01]  /*0780*/  FMUL R21, R0.reuse, R21 ;  /* 0x0000001500157220 */ /* 0x040fe20000400000 */
[----:B------:R-:W-:Y:S01]  /*0790*/  FMUL R29, R0, R29 ;  /* 0x0000001d001d7220 */ /* 0x000fe20000400000 */
[----:B------:R-:W-:Y:S01]  /*07a0*/  FMUL R6, R24, R11 ;  /* 0x0000000b18067220 */ /* 0x000fe20000400000 */
[C---:B------:R-:W-:Y:S01]  /*07b0*/  FMUL R7, R3.reuse, R7 ;  /* 0x0000000703077220 */ /* 0x040fe20000400000 */
[C---:B------:R-:W-:Y:S01]  /*07c0*/  FMUL R11, R3.reuse, R15 ;  /* 0x0000000f030b7220 */ /* 0x040fe20000400000 */
[----:B------:R0:W2:Y:S01]  /*07d0*/  @!P3 LDG.E.EL.128 R16, desc[UR6][R4.64] ;  /* 0x000000060410b981 */ /* 0x0000a2000c2e1d00 */
[C---:B------:R-:W-:Y:S01]  /*07e0*/  FMUL R20, R3.reuse, R20 ;  /* 0x0000001403147220 */ /* 0x040fe20000400000 */
[----:B------:R-:W-:Y:S01]  /*07f0*/  FMUL R0, R3, R31 ;  /* 0x0000001f03007220 */ /* 0x000fe20000400000 */
[----:B-1----:R-:W-:Y:S01]  /*0800*/  IMAD.WIDE R2, R2, 0x4, R12 ;  /* 0x0000000402027825 */ /* 0x002fe200078e020c */
[----:B------:R-:W-:-:S03]  /*0810*/  CS2R R12, SRZ ;  /* 0x00000000000c7805 */ /* 0x000fc6000001ff00 */
[----:B0-----:R-:W-:Y:S01]  /*0820*/  FMUL R5, R24, R14 ;  /* 0x0000000e18057220 */ /* 0x001fe20000400000 */
[----:B------:R-:W-:-:S06]  /*0830*/  CS2R R14, SRZ ;  /* 0x00000000000e7805 */ /* 0x000fcc000001ff00 */
[----:B------:R-:W2:Y:S01]  /*0840*/  @!P3 LDG.E.EL.128 R12, desc[UR6][R2.64] ;  /* 0x00000006020cb981 */ /* 0x000ea2000c2e1d00 */
[----:B------:R-:W-:Y:S01]  /*0850*/  FMUL R4, R24, R30 ;  /* 0x0000001e18047220 */ /* 0x000fe20000400000 */
[-CC-:B--2---:R-:W-:Y:S01]  /*0860*/  FFMA R0, R0, R19.reuse, R15.reuse ;  /* 0x0000001300007223 */ /* 0x184fe2000000000f */
[-CC-:B------:R-:W-:Y:S01]  /*0870*/  FFMA R3, R20, R19.reuse, R15.reuse ;  /* 0x0000001314037223 */ /* 0x180fe2000000000f */
[-CC-:B------:R-:W-:Y:S01]  /*0880*/  FFMA R2, R11, R19.reuse, R15.reuse ;  /* 0x000000130b027223 */ /* 0x180fe2000000000f */
[----:B------:R-:W-:Y:S01]  /*0890*/  FFMA R24, R7, R19, R15 ;  /* 0x0000001307187223 */ /* 0x000fe2000000000f */
[-CC-:B------:R-:W-:Y:S01]  /*08a0*/  FFMA R4, R4, R18.reuse, R14.reuse ;  /* 0x0000001204047223 */ /* 0x180fe2000000000e */
[-CC-:B------:R-:W-:Y:S01]  /*08b0*/  FFMA R6, R6, R18.reuse, R14.reuse ;  /* 0x0000001206067223 */ /* 0x180fe2000000000e */
[-CC-:B------:R-:W-:Y:S01]  /*08c0*/  FFMA R5, R5, R18.reuse, R14.reuse ;  /* 0x0000001205057223 */ /* 0x180fe2000000000e */
[----:B------:R-:W-:Y:S02]  /*08d0*/  FFMA R30, R10, R18, R14 ;  /* 0x000000120a1e7223 */ /* 0x000fe4000000000e */
[----:B------:R-:W0:Y:S01]  /*08e0*/  LDC.64 R14, c[0x0][0x238] ;  /* 0x00008e00ff0e7b82 */ /* 0x000e220000000a00 */
[-CC-:B------:R-:W-:Y:S01]  /*08f0*/  FFMA R20, R9, R17.reuse, R13.reuse ;  /* 0x0000001109147223 */ /* 0x180fe2000000000d */
[----:B------:R-:W-:Y:S01]  /*0900*/  FFMA R18, R8, R17, R13 ;  /* 0x0000001108127223 */ /* 0x000fe2000000000d */
[----:B------:R-:W-:-:S02]  /*0910*/  CS2R R8, SRZ ;  /* 0x0000000000087805 */ /* 0x000fc4000001ff00 */
[----:B------:R-:W-:Y:S01]  /*0920*/  CS2R R10, SRZ ;  /* 0x00000000000a7805 */ /* 0x000fe2000001ff00 */
[----:B0-----:R-:W-:-:S05]  /*0930*/  IMAD.WIDE R14, R23, 0x4, R14 ;  /* 0x00000004170e7825 */ /* 0x001fca00078e020e */
[----:B------:R0:W2:Y:S01]  /*0940*/  @P2 LDG.E.EL.128 R8, desc[UR6][R14.64] ;  /* 0x000000060e082981 */ /* 0x0000a2000c2e1d00 */
[-CC-:B------:R-:W-:Y:S01]  /*0950*/  FFMA R7, R29, R17.reuse, R13.reuse ;  /* 0x000000111d077223 */ /* 0x180fe2000000000d */
[----:B------:R-:W-:Y:S01]  /*0960*/  FFMA R21, R21, R17, R13 ;  /* 0x0000001115157223 */ /* 0x000fe2000000000d */
[-CC-:B------:R-:W-:Y:S01]  /*0970*/  FFMA R25, R25, R16.reuse, R12.reuse ;  /* 0x0000001019197223 */ /* 0x180fe2000000000c */
[-CC-:B------:R-:W-:Y:S01]  /*0980*/  FFMA R28, R28, R16.reuse, R12.reuse ;  /* 0x000000101c1c7223 */ /* 0x180fe2000000000c */
[-CC-:B------:R-:W-:Y:S01]  /*0990*/  FFMA R29, R27, R16.reuse, R12.reuse ;  /* 0x000000101b1d7223 */ /* 0x180fe2000000000c */
[----:B------:R-:W-:Y:S02]  /*09a0*/  FFMA R33, R33, R16, R12 ;  /* 0x0000001021217223 */ /* 0x000fe4000000000c */
[----:B------:R-:W1:Y:S01]  /*09b0*/  LDC.64 R16, c[0x0][0x238] ;  /* 0x00008e00ff107b82 */ /* 0x000e620000000a00 */
[----:B------:R-:W-:Y:S02]  /*09c0*/  CS2R R12, SRZ ;  /* 0x00000000000c7805 */ /* 0x000fe4000001ff00 */
[----:B0-----:R-:W-:Y:S01]  /*09d0*/  CS2R R14, SRZ ;  /* 0x00000000000e7805 */ /* 0x001fe2000001ff00 */
[----:B-1----:R-:W-:-:S04]  /*09e0*/  IMAD.WIDE R16, R22, 0x4, R16 ;  /* 0x0000000416107825 */ /* 0x002fc800078e0210 */
[----:B------:R-:W0:Y:S01]  /*09f0*/  LDC.64 R22, c[0x0][0x238] ;  /* 0x00008e00ff167b82 */ /* 0x000e220000000a00 */
[----:B------:R1:W3:Y:S02]  /*0a00*/  @P1 LDG.E.EL.128 R12, desc[UR6][R16.64] ;  /* 0x00000006100c1981 */ /* 0x0002e4000c2e1d00 */
[----:B-1----:R-:W-:Y:S01]  /*0a10*/  CS2R R16, SRZ ;  /* 0x0000000000107805 */ /* 0x002fe2000001ff00 */
[----:B0-----:R-:W-:-:S04]  /*0a20*/  IMAD.WIDE R26, R26, 0x4, R22 ;  /* 0x000000041a1a7825 */ /* 0x001fc800078e0216 */
[----:B------:R-:W-:Y:S01]  /*0a30*/  IMAD.WIDE R22, R32, 0x4, R22 ;  /* 0x0000000420167825 */ /* 0x000fe200078e0216 */
[----:B--2---:R-:W-:-:S03]  /*0a40*/  FSETP.GEU.AND P1, PT, R18, -R9, PT ;  /* 0x800000091200720b */ /* 0x004fc60003f2e000 */
[----:B------:R-:W-:Y:S01]  /*0a50*/  FADD R32, R18, R9 ;  /* 0x0000000912207221 */ /* 0x000fe20000000000 */
[----:B------:R-:W-:Y:S02]  /*0a60*/  CS2R R18, SRZ ;  /* 0x0000000000127805 */ /* 0x000fe4000001ff00 */
[C---:B------:R-:W-:Y:S01]  /*0a70*/  FSETP.GEU.AND P5, PT, R30.reuse, -R10, PT ;  /* 0x8000000a1e00720b */ /* 0x040fe20003fae000 */
[C---:B------:R-:W-:Y:S01]  /*0a80*/  FADD R31, R33.reuse, R8 ;  /* 0x00000008211f7221 */ /* 0x040fe20000000000 */
[----:B------:R-:W-:Y:S01]  /*0a90*/  FSETP.GEU.AND P2, PT, R33, -R8, PT ;  /* 0x800000082100720b */ /* 0x000fe20003f4e000 */
[----:B------:R-:W-:Y:S01]  /*0aa0*/  FADD R30, R30, R10 ;  /* 0x0000000a1e1e7221 */ /* 0x000fe20000000000 */
[----:B------:R-:W2:Y:S01]  /*0ab0*/  @P0 LDG.E.EL.128 R16, desc[UR6][R26.64] ;  /* 0x000000061a100981 */ /* 0x000ea2000c2e1d00 */
[C---:B------:R-:W-:Y:S01]  /*0ac0*/  FSETP.GEU.AND P0, PT, R24.reuse, -R11, PT ;  /* 0x8000000b1800720b */ /* 0x040fe20003f0e000 */
[----:B------:R-:W-:Y:S01]  /*0ad0*/  FADD R24, R24, R11 ;  /* 0x0000000b18187221 */ /* 0x000fe20000000000 */
[----:B------:R-:W-:-:S02]  /*0ae0*/  CS2R R8, SRZ ;  /* 0x0000000000087805 */ /* 0x000fc4000001ff00 */
[----:B------:R-:W-:-:S06]  /*0af0*/  CS2R R10, SRZ ;  /* 0x00000000000a7805 */ /* 0x000fcc000001ff00 */
[----:B------:R0:W4:Y:S01]  /*0b00*/  @P4 LDG.E.EL.128 R8, desc[UR6][R22.64] ;  /* 0x0000000616084981 */ /* 0x000122000c2e1d00 */
[----:B------:R-:W1:Y:S01]  /*0b10*/  S2R R33, SR_TID.X ;  /* 0x0000000000217919 */ /* 0x000e620000002100 */
[----:B------:R-:W5:Y:S01]  /*0b20*/  S2UR UR5, SR_CgaCtaId ;  /* 0x00000000000579c3 */ /* 0x000f620000008800 */
[----:B------:R-:W-:Y:S01]  /*0b30*/  UMOV UR4, 0x400 ;  /* 0x0000040000047882 */ /* 0x000fe20000000000 */
[C---:B---3--:R-:W-:Y:S01]  /*0b40*/  FSETP.GEU.AND P3, PT, R20.reuse, -R13, PT ;  /* 0x8000000d1400720b */ /* 0x048fe20003f6e000 */
[----:B0-----:R-:W-:Y:S01]  /*0b50*/  FADD R22, R20, R13 ;  /* 0x0000000d14167221 */ /* 0x001fe20000000000 */
[----:B------:R-:W-:Y:S01]  /*0b60*/  FSETP.GEU.AND P4, PT, R29, -R12, PT ;  /* 0x8000000c1d00720b */ /* 0x000fe20003f8e000 */
[----:B-----5:R-:W-:Y:S01]  /*0b70*/  UPRMT UR4, UR5, 0x654, UR4 ;  /* 0x0000065405047896 */ /* 0x020fe20008000004 */
[----:B-1----:R-:W-:Y:S01]  /*0b80*/  IMAD.SHL.U32 R26, R33, 0x100, RZ ;  /* 0x00000100211a7824 */ /* 0x002fe200078e00ff */
[----:B------:R-:W-:-:S04]  /*0b90*/  SHF.R.U32.HI R27, RZ, 0x4, R33 ;  /* 0x00000004ff1b7819 */ /* 0x000fc80000011621 */
[----:B------:R-:W-:Y:S02]  /*0ba0*/  SGXT.U32 R27, R27, 0x4 ;  /* 0x000000041b1b781a */ /* 0x000fe40000000000 */
[----:B------:R-:W-:Y:S01]  /*0bb0*/  LOP3.LUT R26, R26, 0xf00, RZ, 0xc0, !PT ;  /* 0x00000f001a1a7812 */ /* 0x000fe200078ec0ff */
[----:B------:R-:W-:-:S03]  /*0bc0*/  FADD R12, R29, R12 ;  /* 0x0000000c1d0c7221 */ /* 0x000fc60000000000 */
[C---:B------:R-:W-:Y:S02]  /*0bd0*/  LOP3.LUT R27, R26.reuse, R27, RZ, 0xfc, !PT ;  /* 0x0000001b1a1b7212 */ /* 0x040fe400078efcff */
[----:B------:R-:W-:Y:S02]  /*0be0*/  LEA.HI R20, R26, UR4, RZ, 0x1e ;  /* 0x000000041a147c11 */ /* 0x000fe4000f8ff0ff */
[----:B------:R-:W-:Y:S02]  /*0bf0*/  FSEL R29, R32, RZ, P1 ;  /* 0x000000ff201d7208 */ /* 0x000fe40000800000 */
[C---:B------:R-:W-:Y:S01]  /*0c00*/  LOP3.LUT R23, R26.reuse, 0x80, RZ, 0xfc, !PT ;  /* 0x000000801a177812 */ /* 0x040fe200078efcff */
[----:B------:R-:W-:Y:S01]  /*0c10*/  IMAD R13, R27, 0x4, R20 ;  /* 0x000000041b0d7824 */ /* 0x000fe200078e0214 */
[C---:B------:R-:W-:Y:S02]  /*0c20*/  LOP3.LUT R32, R26.reuse, 0xc0, RZ, 0xfc, !PT ;  /* 0x000000c01a207812 */ /* 0x040fe400078efcff */
[----:B------:R-:W-:-:S02]  /*0c30*/  LOP3.LUT R20, R26, 0x40, RZ, 0xfc, !PT ;  /* 0x000000401a147812 */ /* 0x000fc400078efcff */
[----:B------:R-:W-:Y:S02]  /*0c40*/  LEA.HI R26, R23, UR4, RZ, 0x1e ;  /* 0x00000004171a7c11 */ /* 0x000fe4000f8ff0ff */
[----:B------:R-:W-:Y:S02]  /*0c50*/  LEA.HI R32, R32, UR4, RZ, 0x1e ;  /* 0x0000000420207c11 */ /* 0x000fe4000f8ff0ff */
[----:B------:R-:W-:Y:S01]  /*0c60*/  LEA.HI R20, R20, UR4, RZ, 0x1e ;  /* 0x0000000414147c11 */ /* 0x000fe2000f8ff0ff */
[C---:B------:R-:W-:Y:S02]  /*0c70*/  IMAD R23, R27.reuse, 0x4, R26 ;  /* 0x000000041b177824 */ /* 0x040fe400078e021a */
[C---:B------:R-:W-:Y:S01]  /*0c80*/  IMAD R26, R27.reuse, 0x4, R32 ;  /* 0x000000041b1a7824 */ /* 0x040fe200078e0220 */
[----:B------:R-:W-:Y:S02]  /*0c90*/  LEA R20, R27, R20, 0x2 ;  /* 0x000000141b147211 */ /* 0x000fe400078e10ff */
[----:B------:R-:W-:-:S02]  /*0ca0*/  FSEL R27, R24, RZ, P0 ;  /* 0x000000ff181b7208 */ /* 0x000fc40000000000 */
[C---:B------:R-:W-:Y:S01]  /*0cb0*/  FSETP.GEU.AND P0, PT, R5.reuse, -R14, PT ;  /* 0x8000000e0500720b */ /* 0x040fe20003f0e000 */
[----:B------:R-:W-:Y:S01]  /*0cc0*/  FADD R5, R5, R14 ;  /* 0x0000000e05057221 */ /* 0x000fe20000000000 */
[----:B------:R-:W-:-:S04]  /*0cd0*/  FSEL R31, R31, RZ, P2 ;  /* 0x000000ff1f1f7208 */ /* 0x000fc80001000000 */
[----:B------:R-:W-:Y:S01]  /*0ce0*/  FSEL R14, R5, RZ, P0 ;  /* 0x000000ff050e7208 */ /* 0x000fe20000000000 */
[----:B------:R-:W-:Y:S01]  /*0cf0*/  STS [R13], R31 ;  /* 0x0000001f0d007388 */ /* 0x000fe20000000800 */
[----:B------:R-:W-:Y:S02]  /*0d00*/  FSEL R12, R12, RZ, P4 ;  /* 0x000000ff0c0c7208 */ /* 0x000fe40002000000 */
[----:B------:R-:W-:Y:S01]  /*0d10*/  FSETP.GEU.AND P4, PT, R2, -R15, PT ;  /* 0x8000000f0200720b */ /* 0x000fe20003f8e000 */
[----:B------:R0:W-:Y:S01]  /*0d20*/  STS [R20+0x100], R29 ;  /* 0x0001001d14007388 */ /* 0x0001e20000000800 */
[----:B------:R-:W-:Y:S01]  /*0d30*/  FSEL R30, R30, RZ, P5 ;  /* 0x000000ff1e1e7208 */ /* 0x000fe20002800000 */
[----:B------:R-:W-:Y:S01]  /*0d40*/  FADD R2, R2, R15 ;  /* 0x0000000f02027221 */ /* 0x000fe20000000000 */
[----:B0-----:R-:W-:-:S03]  /*0d50*/  FSEL R29, R22, RZ, P3 ;  /* 0x000000ff161d7208 */ /* 0x001fc60001800000 */
[----:B------:R-:W-:Y:S01]  /*0d60*/  STS [R23+0x200], R30 ;  /* 0x0002001e17007388 */ /* 0x000fe20000000800 */
[----:B------:R-:W-:-:S03]  /*0d70*/  FSEL R5, R2, RZ, P4 ;  /* 0x000000ff02057208 */ /* 0x000fc60002000000 */
[----:B------:R-:W-:Y:S04]  /*0d80*/  STS [R26+0x300], R27 ;  /* 0x0003001b1a007388 */ /* 0x000fe80000000800 */
[----:B------:R-:W-:Y:S04]  /*0d90*/  STS [R13+0x40], R12 ;  /* 0x0000400c0d007388 */ /* 0x000fe80000000800 */
[----:B------:R-:W-:Y:S01]  /*0da0*/  STS [R20+0x140], R29 ;  /* 0x0001401d14007388 */ /* 0x000fe20000000800 */
[----:B------:R-:W-:-:S03]  /*0db0*/  IMAD.SHL.U32 R2, R33, 0x4, RZ ;  /* 0x0000000421027824 */ /* 0x000fc600078e00ff */
[----:B------:R-:W-:Y:S04]  /*0dc0*/  STS [R23+0x240], R14 ;  /* 0x0002400e17007388 */ /* 0x000fe80000000800 */
[----:B------:R0:W-:Y:S01]  /*0dd0*/  STS [R26+0x340], R5 ;  /* 0x000340051a007388 */ /* 0x0001e20000000800 */
[----:B------:R-:W-:Y:S02]  /*0de0*/  LOP3.LUT R2, R2, 0x3fc, RZ, 0xc0, !PT ;  /* 0x000003fc02027812 */ /* 0x000fe400078ec0ff */
[----:B------:R-:W-:Y:S02]  /*0df0*/  LOP3.LUT R33, R33, 0xf0, RZ, 0xc0, !PT ;  /* 0x000000f021217812 */ /* 0x000fe400078ec0ff */
[----:B0-----:R-:W-:-:S04]  /*0e00*/  LOP3.LUT R5, R2, 0x400, RZ, 0xfc, !PT ;  /* 0x0000040002057812 */ /* 0x001fc800078efcff */
[----:B------:R-:W-:-:S04]  /*0e10*/  SHF.R.U32.HI R5, RZ, 0x2, R5 ;  /* 0x00000002ff057819 */ /* 0x000fc80000011605 */
[----:B------:R-:W-:Y:S01]  /*0e20*/  LOP3.LUT R5, R5, 0x1f0, RZ, 0xc0, !PT ;  /* 0x000001f005057812 */ /* 0x000fe200078ec0ff */
[----:B------:R-:W-:-:S03]  /*0e30*/  VIADD R33, R33, UR4 ;  /* 0x0000000421217c36 */ /* 0x000fc60008000000 */
[----:B------:R-:W-:Y:S02]  /*0e40*/  IADD3 R5, R5, UR4, RZ ;  /* 0x0000000405057c10 */ /* 0x000fe4000fffe0ff */
[C---:B--2---:R-:W-:Y:S01]  /*0e50*/  FSETP.GEU.AND P0, PT, R3.reuse, -R19, PT ;  /* 0x800000130300720b */ /* 0x044fe20003f0e000 */
[----:B------:R-:W-:Y:S01]  /*0e60*/  FADD R3, R3, R19 ;  /* 0x0000001303037221 */ /* 0x000fe20000000000 */
[C---:B------:R-:W-:Y:S01]  /*0e70*/  FSETP.GEU.AND P2, PT, R21.reuse, -R17, PT ;  /* 0x800000111500720b */ /* 0x040fe20003f4e000 */
[----:B------:R-:W-:Y:S01]  /*0e80*/  FADD R17, R21, R17 ;  /* 0x0000001115117221 */ /* 0x000fe20000000000 */
[C---:B------:R-:W-:Y:S01]  /*0e90*/  FSETP.GEU.AND P1, PT, R6.reuse, -R18, PT ;  /* 0x800000120600720b */ /* 0x040fe20003f2e000 */
[----:B------:R-:W-:Y:S01]  /*0ea0*/  FADD R6, R6, R18 ;  /* 0x0000001206067221 */ /* 0x000fe20000000000 */
[----:B------:R-:W-:Y:S02]  /*0eb0*/  FSEL R3, R3, RZ, P0 ;  /* 0x000000ff03037208 */ /* 0x000fe40000000000 */
[C---:B------:R-:W-:Y:S01]  /*0ec0*/  FSETP.GEU.AND P3, PT, R28.reuse, -R16, PT ;  /* 0x800000101c00720b */ /* 0x040fe20003f6e000 */
[----:B------:R-:W-:Y:S01]  /*0ed0*/  FADD R16, R28, R16 ;  /* 0x000000101c107221 */ /* 0x000fe20000000000 */
[C---:B----4-:R-:W-:Y:S01]  /*0ee0*/  FSETP.GEU.AND P0, PT, R25.reuse, -R8, PT ;  /* 0x800000081900720b */ /* 0x050fe20003f0e000 */
[----:B------:R-:W-:Y:S01]  /*0ef0*/  FADD R8, R25, R8 ;  /* 0x0000000819087221 */ /* 0x000fe20000000000 */
[----:B------:R-:W-:-:S02]  /*0f00*/  FSEL R17, R17, RZ, P2 ;  /* 0x000000ff11117208 */ /* 0x000fc40001000000 */
[----:B------:R-:W-:Y:S02]  /*0f10*/  FSEL R6, R6, RZ, P1 ;  /* 0x000000ff06067208 */ /* 0x000fe40000800000 */
[C---:B------:R-:W-:Y:S01]  /*0f20*/  FSETP.GEU.AND P2, PT, R7.reuse, -R9, PT ;  /* 0x800000090700720b */ /* 0x040fe20003f4e000 */
[----:B------:R-:W-:Y:S01]  /*0f30*/  FADD R7, R7, R9 ;  /* 0x0000000907077221 */ /* 0x000fe20000000000 */
[----:B------:R-:W-:Y:S02]  /*0f40*/  FSEL R16, R16, RZ, P3 ;  /* 0x000000ff10107208 */ /* 0x000fe40001800000 */
[C---:B------:R-:W-:Y:S01]  /*0f50*/  FSETP.GEU.AND P1, PT, R4.reuse, -R10, PT ;  /* 0x8000000a0400720b */ /* 0x040fe20003f2e000 */
[----:B------:R-:W-:Y:S01]  /*0f60*/  FADD R4, R4, R10 ;  /* 0x0000000a04047221 */ /* 0x000fe20000000000 */
[----:B------:R-:W-:Y:S02]  /*0f70*/  FSEL R8, R8, RZ, P0 ;  /* 0x000000ff08087208 */ /* 0x000fe40000000000 */
[C---:B------:R-:W-:Y:S01]  /*0f80*/  FSETP.GEU.AND P0, PT, R0.reuse, -R11, PT ;  /* 0x8000000b0000720b */ /* 0x040fe20003f0e000 */
[----:B------:R-:W-:Y:S01]  /*0f90*/  FADD R0, R0, R11 ;  /* 0x0000000b00007221 */ /* 0x000fe20000000000 */
[----:B------:R0:W-:Y:S01]  /*0fa0*/  STS [R13+0x80], R16 ;  /* 0x000080100d007388 */ /* 0x0001e20000000800 */
[----:B------:R-:W-:-:S03]  /*0fb0*/  FSEL R7, R7, RZ, P2 ;  /* 0x000000ff07077208 */ /* 0x000fc60001000000 */
[----:B------:R-:W-:Y:S01]  /*0fc0*/  STS [R20+0x180], R17 ;  /* 0x0001801114007388 */ /* 0x000fe20000000800 */
[----:B------:R-:W-:-:S03]  /*0fd0*/  FSEL R19, R0, RZ, P0 ;  /* 0x000000ff00137208 */ /* 0x000fc60000000000 */
[----:B------:R1:W-:Y:S01]  /*0fe0*/  STS [R23+0x280], R6 ;  /* 0x0002800617007388 */ /* 0x0003e20000000800 */
[----:B0-----:R-:W-:-:S03]  /*0ff0*/  FSEL R16, R4, RZ, P1 ;  /* 0x000000ff04107208 */ /* 0x001fc60000800000 */
[----:B------:R-:W-:Y:S04]  /*1000*/  STS [R26+0x380], R3 ;  /* 0x000380031a007388 */ /* 0x000fe80000000800 */
[----:B------:R-:W-:Y:S04]  /*1010*/  STS [R13+0xc0], R8 ;  /* 0x0000c0080d007388 */ /* 0x000fe80000000800 */
[----:B------:R-:W-:Y:S04]  /*1020*/  STS [R20+0x1c0], R7 ;  /* 0x0001c00714007388 */ /* 0x000fe80000000800 */
[----:B------:R0:W-:Y:S04]  /*1030*/  STS [R23+0x2c0], R16 ;  /* 0x0002c01017007388 */ /* 0x0001e80000000800 */
[----:B------:R2:W-:Y:S01]  /*1040*/  STS [R26+0x3c0], R19 ;  /* 0x0003c0131a007388 */ /* 0x0005e20000000800 */
[----:B-1----:R-:W-:-:S04]  /*1050*/  LOP3.LUT R6, R2, 0x800, RZ, 0xfc, !PT ;  /* 0x0000080002067812 */ /* 0x002fc800078efcff */
[----:B------:R-:W-:Y:S01]  /*1060*/  SHF.R.U32.HI R6, RZ, 0x2, R6 ;  /* 0x00000002ff067819 */ /* 0x000fe20000011606 */
[----:B------:R-:W-:Y:S01]  /*1070*/  IMAD R4, R2, 0x4, R33 ;  /* 0x0000000402047824 */ /* 0x000fe200078e0221 */
[----:B0-----:R-:W0:Y:S02]  /*1080*/  LDC.64 R16, c[0x0][0x240] ;  /* 0x00009000ff107b82 */ /* 0x001e240000000a00 */
[----:B------:R-:W-:Y:S01]  /*1090*/  LOP3.LUT R6, R6, 0x2f0, RZ, 0xc0, !PT ;  /* 0x000002f006067812 */ /* 0x000fe200078ec0ff */
[----:B------:R-:W-:-:S05]  /*10a0*/  IMAD R8, R2, 0x4, R5 ;  /* 0x0000000402087824 */ /* 0x000fca00078e0205 */
[----:B------:R-:W-:Y:S01]  /*10b0*/  BAR.SYNC.DEFER_BLOCKING 0x0 ;  /* 0x0000000000007b1d */ /* 0x000fe20000010000 */
[----:B------:R-:W-:-:S04]  /*10c0*/  VIADD R3, R6, UR4 ;  /* 0x0000000406037c36 */ /* 0x000fc80008000000 */
[----:B------:R-:W-:Y:S01]  /*10d0*/  IMAD R12, R2, 0x4, R3 ;  /* 0x00000004020c7824 */ /* 0x000fe200078e0203 */
[----:B------:R-:W-:-:S04]  /*10e0*/  LOP3.LUT R3, R35, 0x3c, R37, 0xf8, !PT ;  /* 0x0000003c23037812 */ /* 0x000fc800078ef825 */
[--C-:B------:R-:W-:Y:S01]  /*10f0*/  SHF.R.S32.HI R0, RZ, 0x1f, R3.reuse ;  /* 0x0000001fff007819 */ /* 0x100fe20000011403 */
[----:B------:R-:W1:Y:S04]  /*1100*/  LDS.128 R4, [R4] ;  /* 0x0000000004047984 */ /* 0x000e680000000c00 */
[----:B------:R-:W3:Y:S04]  /*1110*/  LDS.128 R8, [R8+0x1000] ;  /* 0x0010000008087984 */ /* 0x000ee80000000c00 */
[----:B------:R-:W4:Y:S01]  /*1120*/  LDS.128 R12, [R12+0x2000] ;  /* 0x002000000c0c7984 */ /* 0x000f220000000c00 */
[----:B------:R-:W-:-:S02]  /*1130*/  SHF.R.S32.HI R18, RZ, 0x1f, R3 ;  /* 0x0000001fff127819 */ /* 0x000fc40000011403 */
[-C--:B------:R-:W-:Y:S02]  /*1140*/  LEA.HI R0, R0, R3.reuse, RZ, 0x6 ;  /* 0x0000000300007211 */ /* 0x080fe400078f30ff */
[----:B------:R-:W-:Y:S02]  /*1150*/  LEA.HI R20, R18, R3, RZ, 0x6 ;  /* 0x0000000312147211 */ /* 0x000fe400078f30ff */
[----:B--2---:R-:W-:Y:S02]  /*1160*/  SHF.L.U32 R19, R0, 0x9, RZ ;  /* 0x0000000900137819 */ /* 0x004fe400000006ff */
[----:B------:R-:W-:Y:S02]  /*1170*/  LOP3.LUT R21, R20, 0xffffffc0, RZ, 0xc0, !PT ;  /* 0xffffffc014157812 */ /* 0x000fe400078ec0ff */
[----:B------:R-:W-:Y:S02]  /*1180*/  LOP3.LUT R22, R19, 0xffff8000, RZ, 0xc0, !PT ;  /* 0xffff800013167812 */ /* 0x000fe400078ec0ff */
[----:B------:R-:W-:-:S02]  /*1190*/  LOP3.LUT R0, R36, 0x30, R34, 0xfe, !PT ;  /* 0x0000003024007812 */ /* 0x000fc400078efe22 */
[----:B------:R-:W-:Y:S02]  /*11a0*/  LOP3.LUT R18, R36, 0x20, R34, 0xfe, !PT ;  /* 0x0000002024127812 */ /* 0x000fe400078efe22 */
[----:B------:R-:W-:Y:S02]  /*11b0*/  LOP3.LUT R19, R2, 0xc00, RZ, 0xfc, !PT ;  /* 0x00000c0002137812 */ /* 0x000fe400078efcff */
[----:B------:R-:W-:Y:S02]  /*11c0*/  LOP3.LUT R20, R36, 0x10, R34, 0xfe, !PT ;  /* 0x0000001024147812 */ /* 0x000fe400078efe22 */
[----:B------:R-:W-:Y:S02]  /*11d0*/  ISETP.GE.AND P0, PT, R3, 0x100, PT ;  /* 0x000001000300780c */ /* 0x000fe40003f06270 */
[----:B------:R-:W-:Y:S02]  /*11e0*/  LOP3.LUT R34, R36, R34, RZ, 0xfc, !PT ;  /* 0x0000002224227212 */ /* 0x000fe400078efcff */
[----:B------:R-:W-:-:S02]  /*11f0*/  IADD3 R3, R22, R3, -R21 ;  /* 0x0000000316037210 */ /* 0x000fc40007ffe815 */
[----:B------:R-:W-:Y:S02]  /*1200*/  SHF.R.U32.HI R19, RZ, 0x2, R19 ;  /* 0x00000002ff137819 */ /* 0x000fe40000011613 */
[----:B------:R-:W-:Y:S02]  /*1210*/  ISETP.LT.AND P3, PT, R34, 0x200, !P0 ;  /* 0x000002002200780c */ /* 0x000fe40004761270 */
[----:B------:R-:W-:Y:S02]  /*1220*/  ISETP.LT.AND P2, PT, R20, 0x200, !P0 ;  /* 0x000002001400780c */ /* 0x000fe40004741270 */
[----:B------:R-:W-:Y:S02]  /*1230*/  ISETP.LT.AND P1, PT, R18, 0x200, !P0 ;  /* 0x000002001200780c */ /* 0x000fe40004721270 */
[----:B------:R-:W-:Y:S01]  /*1240*/  LOP3.LUT R22, R19, 0x3f0, RZ, 0xc0, !PT ;  /* 0x000003f013167812 */ /* 0x000fe200078ec0ff */
[--C-:B------:R-:W-:Y:S01]  /*1250*/  IMAD R19, R34, 0x40, R3.reuse ;  /* 0x0000004022137824 */ /* 0x100fe200078e0203 */
[----:B------:R-:W-:Y:S01]  /*1260*/  ISETP.LT.AND P0, PT, R0, 0x200, !P0 ;  /* 0x000002000000780c */ /* 0x000fe20004701270 */
[----:B------:R-:W-:-:S02]  /*1270*/  IMAD R21, R20, 0x40, R3 ;  /* 0x0000004014157824 */ /* 0x000fc400078e0203 */
[----:B------:R-:W-:Y:S01]  /*1280*/  IMAD R23, R18, 0x40, R3 ;  /* 0x0000004012177824 */ /* 0x000fe200078e0203 */
[----:B------:R-:W-:Y:S01]  /*1290*/  IADD3 R25, R22, UR4, RZ ;  /* 0x0000000416197c10 */ /* 0x000fe2000fffe0ff */
[----:B0-----:R-:W-:-:S04]  /*12a0*/  IMAD.WIDE R18, R19, 0x4, R16 ;  /* 0x0000000413127825 */ /* 0x001fc800078e0210 */
[--C-:B------:R-:W-:Y:S01]  /*12b0*/  IMAD.WIDE R20, R21, 0x4, R16.reuse ;  /* 0x0000000415147825 */ /* 0x100fe200078e0210 */
[----:B-1----:R0:W-:Y:S03]  /*12c0*/  @P3 STG.E.128 desc[UR6][R18.64], R4 ;  /* 0x0000000412003986 */ /* 0x0021e6000c101d06 */
[----:B------:R-:W-:Y:S01]  /*12d0*/  IMAD.WIDE R22, R23, 0x4, R16 ;  /* 0x0000000417167825 */ /* 0x000fe200078e0210 */
[----:B---3--:R0:W-:Y:S04]  /*12e0*/  @P2 STG.E.128 desc[UR6][R20.64], R8 ;  /* 0x0000000814002986 */ /* 0x0081e8000c101d06 */
[----:B----4-:R0:W-:Y:S01]  /*12f0*/  @P1 STG.E.128 desc[UR6][R22.64], R12 ;  /* 0x0000000c16001986 */ /* 0x0101e2000c101d06 */
[----:B------:R-:W-:Y:S01]  /*1300*/  IMAD R25, R2, 0x4, R25 ;  /* 0x0000000402197824 */ /* 0x000fe200078e0219 */
[----:B0-----:R-:W-:Y:S06]  /*1310*/  @!P0 EXIT ;  /* 0x000000000000894d */ /* 0x001fec0003800000 */
[----:B------:R-:W0:Y:S01]  /*1320*/  LDS.128 R24, [R25+0x3000] ;  /* 0x0030000019187984 */ /* 0x000e220000000c00 */
[----:B------:R-:W-:-:S04]  /*1330*/  IMAD R3, R0, 0x40, R3 ;  /* 0x0000004000037824 */ /* 0x000fc800078e0203 */
[----:B------:R-:W-:-:S05]  /*1340*/  IMAD.WIDE R16, R3, 0x4, R16 ;  /* 0x0000000403107825 */ /* 0x000fca00078e0210 */
[----:B0-----:R-:W-:Y:S01]  /*1350*/  STG.E.128 desc[UR6][R16.64], R24 ;  /* 0x0000001810007986 */ /* 0x001fe2000c101d06 */
[----:B------:R-:W-:Y:S05]  /*1360*/  EXIT ;  /* 0x000000000000794d */ /* 0x000fea0003800000 */
.L_x_0:
[----:B------:R-:W-:-:S00]  /*1370*/  BRA `(.L_x_0) ;  /* 0xfffffffc00fc7947 */ /* 0x000fc0000383ffff */
[----:B------:R-:W-:-:S00]  /*1380*/  NOP ;  /* 0x0000000000007918 */ /* 0x000fc00000000000 */
[----:B------:R-:W-:-:S00]  /*1390*/  NOP ;  /* 0x0000000000007918 */ /* 0x000fc00000000000 */
[----:B------:R-:W-:-:S00]  /*13a0*/  NOP ;  /* 0x0000000000007918 */ /* 0x000fc00000000000 */
[----:B------:R-:W-:-:S00]  /*13b0*/  NOP ;  /* 0x0000000000007918 */ /* 0x000fc00000000000 */
[----:B------:R-:W-:-:S00]  /*13c0*/  NOP ;  /* 0x0000000000007918 */ /* 0x000fc00000000000 */
[----:B------:R-:W-:-:S00]  /*13d0*/  NOP ;  /* 0x0000000000007918 */ /* 0x000fc00000000000 */
[----:B------:R-:W-:-:S00]  /*13e0*/  NOP ;  /* 0x0000000000007918 */ /* 0x000fc00000000000 */
[----:B------:R-:W-:-:S00]  /*13f0*/  NOP ;  /* 0x0000000000007918 */ /* 0x000fc00000000000 */
.L_x_1:


//--------------------- .nv.global.init           --------------------------
	.section	.nv.global.init,"aw",@progbits
.nv.global.init:
	.type		_$_str,@object
	.size		_$_str,(_$_str_$_2 - _$_str)
_$_str:
        /*0000*/ 	.byte	0x5f, 0x5f, 0x43, 0x55, 0x44, 0x41, 0x5f, 0x46, 0x54, 0x5a, 0x00
	.type		_$_str_$_2,@object
	.size		_$_str_$_2,(.L_1 - _$_str_$_2)
_$_str_$_2:
        /*000b*/ 	.byte	0x5f, 0x5f, 0x43, 0x55, 0x44, 0x41, 0x5f, 0x50, 0x52, 0x45, 0x43, 0x5f, 0x53, 0x51, 0x52, 0x54
        /*001b*/ 	.byte	0x00
.L_1:


//--------------------- .nv.shared.triton_poi_fused__native_batch_norm_legit_no_training_add_relu_15 --------------------------
	.section	.nv.shared.triton_poi_fused__native_batch_norm_legit_no_training_add_relu_15,"aw",@nobits
	.sectionflags	@""
	.align	16
	.zero		1024


//--------------------- .nv.constant0.triton_poi_fused__native_batch_norm_legit_no_training_add_relu_15 --------------------------
	.section	.nv.constant0.triton_poi_fused__native_batch_norm_legit_no_training_add_relu_15,"a",@progbits
	.sectionflags	@""
	.align	4
.nv.constant0.triton_poi_fused__native_batch_norm_legit_no_training_add_relu_15:
	.zero		592
